	.headerflags	@"EF_CUDA_TEXMODE_UNIFIED EF_CUDA_64BIT_ADDRESS EF_CUDA_ACCELERATORS EF_CUDA_SM90 EF_CUDA_VIRTUAL_SM(EF_CUDA_SM90)"
	.elftype	@"ET_EXEC"


//--------------------- .nv.info                  --------------------------
	.section	.nv.info,"",@"SHT_CUDA_INFO"
	.align	4


	//----- nvinfo : EIATTR_REGCOUNT
	.align		4
        /*0000*/ 	.byte	0x04, 0x2f
        /*0002*/ 	.short	(.L_1 - .L_0)
	.align		4
.L_0:
        /*0004*/ 	.word	index@(triton_poi_fused__to_copy_add_arange_mul_37)
        /*0008*/ 	.word	0x0000000a


	//----- nvinfo : EIATTR_MIN_STACK_SIZE
	.align		4
.L_1:
        /*000c*/ 	.byte	0x04, 0x12
        /*000e*/ 	.short	(.L_3 - .L_2)
	.align		4
.L_2:
        /*0010*/ 	.word	index@(triton_poi_fused__to_copy_add_arange_mul_37)
        /*0014*/ 	.word	0x00000000


	//----- nvinfo : EIATTR_FRAME_SIZE
	.align		4
.L_3:
        /*0018*/ 	.byte	0x04, 0x11
        /*001a*/ 	.short	(.L_5 - .L_4)
	.align		4
.L_4:
        /*001c*/ 	.word	index@(triton_poi_fused__to_copy_add_arange_mul_37)
        /*0020*/ 	.word	0x00000000


	//----- nvinfo : EIATTR_MIN_STACK_SIZE
	.align		4
.L_5:
        /*0024*/ 	.byte	0x04, 0x12
        /*0026*/ 	.short	(.L_7 - .L_6)
	.align		4
.L_6:
        /*0028*/ 	.word	index@(triton_poi_fused__to_copy_add_arange_mul_37)
        /*002c*/ 	.word	0x00000000
.L_7:


//--------------------- .nv.info.triton_poi_fused__to_copy_add_arange_mul_37 --------------------------
	.section	.nv.info.triton_poi_fused__to_copy_add_arange_mul_37,"",@"SHT_CUDA_INFO"
	.sectionflags	@""
	.align	4


	//----- nvinfo : EIATTR_CUDA_API_VERSION
	.align		4
        /*0000*/ 	.byte	0x04, 0x37
        /*0002*/ 	.short	(.L_9 - .L_8)
.L_8:
        /*0004*/ 	.word	0x0000007c


	//----- nvinfo : EIATTR_KPARAM_INFO
	.align		4
.L_9:
        /*0008*/ 	.byte	0x04, 0x17
        /*000a*/ 	.short	(.L_11 - .L_10)
.L_10:
        /*000c*/ 	.word	0x00000000
        /*0010*/ 	.short	0x0001
        /*0012*/ 	.short	0x0008
        /*0014*/ 	.byte	0x00, 0xf0, 0x11, 0x00


	//----- nvinfo : EIATTR_KPARAM_INFO
	.align		4
.L_11:
        /*0018*/ 	.byte	0x04, 0x17
        /*001a*/ 	.short	(.L_13 - .L_12)
.L_12:
        /*001c*/ 	.word	0x00000000
        /*0020*/ 	.short	0x0000
        /*0022*/ 	.short	0x0000
        /*0024*/ 	.byte	0x00, 0xf4, 0x21, 0x00


	//----- nvinfo : EIATTR_SPARSE_MMA_MASK
	.align		4
.L_13:
        /*0028*/ 	.byte	0x03, 0x50
        /*002a*/ 	.short	0x0000


	//----- nvinfo : EIATTR_MAXREG_COUNT
	.align		4
        /*002c*/ 	.byte	0x03, 0x1b
        /*002e*/ 	.short	0x00ff


	//----- nvinfo : EIATTR_EXIT_INSTR_OFFSETS
	.align		4
        /*0030*/ 	.byte	0x04, 0x1c
        /*0032*/ 	.short	(.L_15 - .L_14)


	//   ....[0]....
.L_14:
        /*0034*/ 	.word	0x00000120


	//   ....[1]....
        /*0038*/ 	.word	0x00000150


	//----- nvinfo : EIATTR_REQNTID
	.align		4
.L_15:
        /*003c*/ 	.byte	0x04, 0x10
        /*003e*/ 	.short	(.L_17 - .L_16)
.L_16:
        /*0040*/ 	.word	0x00000020
        /*0044*/ 	.word	0x00000001
        /*0048*/ 	.word	0x00000001


	//----- nvinfo : EIATTR_CBANK_PARAM_SIZE
	.align		4
.L_17:
        /*004c*/ 	.byte	0x03, 0x19
        /*004e*/ 	.short	0x000c


	//----- nvinfo : EIATTR_PARAM_CBANK
	.align		4
        /*0050*/ 	.byte	0x04, 0x0a
        /*0052*/ 	.short	(.L_19 - .L_18)
	.align		4
.L_18:
        /*0054*/ 	.word	index@(.nv.constant0.triton_poi_fused__to_copy_add_arange_mul_37)
        /*0058*/ 	.short	0x0210
        /*005a*/ 	.short	0x000c


	//----- nvinfo : EIATTR_SW_WAR
	.align		4
.L_19:
        /*005c*/ 	.byte	0x04, 0x36
        /*005e*/ 	.short	(.L_21 - .L_20)
.L_20:
        /*0060*/ 	.word	0x00000008
.L_21:


//--------------------- .nv.callgraph             --------------------------
	.section	.nv.callgraph,"",@"SHT_CUDA_CALLGRAPH"
	.align	4
	.sectionentsize	8
	.align		4
        /*0000*/ 	.word	0x00000000
	.align		4
        /*0004*/ 	.word	0xffffffff
	.align		4
        /*0008*/ 	.word	0x00000000
	.align		4
        /*000c*/ 	.word	0xfffffffe
	.align		4
        /*0010*/ 	.word	0x00000000
	.align		4
        /*0014*/ 	.word	0xfffffffd
	.align		4
        /*0018*/ 	.word	0x00000000
	.align		4
        /*001c*/ 	.word	0xfffffffc


//--------------------- .text.triton_poi_fused__to_copy_add_arange_mul_37 --------------------------
	.section	.text.triton_poi_fused__to_copy_add_arange_mul_37,"ax",@progbits
	.align	128
        .global         triton_poi_fused__to_copy_add_arange_mul_37
        .type           triton_poi_fused__to_copy_add_arange_mul_37,@function
        .size           triton_poi_fused__to_copy_add_arange_mul_37,(.L_x_1 - triton_poi_fused__to_copy_add_arange_mul_37)
        .other          triton_poi_fused__to_copy_add_arange_mul_37,@"STO_CUDA_ENTRY STV_DEFAULT"
triton_poi_fused__to_copy_add_arange_mul_37:
.text.triton_poi_fused__to_copy_add_arange_mul_37:
[----:B------:R-:W0:Y:S02]  /*0000*/  LDC R1, c[0x0][0x28] ;  /* 0x00000a00ff017b82 */ /* 0x000e240000000800 */
[----:B------:R-:W1:Y:S01]  /*0010*/  S2R R0, SR_TID.X ;  /* 0x0000000000007919 */ /* 0x000e620000002100 */
[----:B------:R-:W2:Y:S01]  /*0020*/  LDC.64 R2, c[0x0][0x210] ;  /* 0x00008400ff027b82 */ /* 0x000ea20000000a00 */
[----:B------:R-:W3:Y:S01]  /*0030*/  S2R R5, SR_CTAID.X ;  /* 0x0000000000057919 */ /* 0x000ee20000002500 */
[----:B-1----:R-:W-:-:S05]  /*0040*/  IMAD.SHL.U32 R0, R0, 0x2, RZ ;  /* 0x0000000200007824 */ /* 0x002fca00078e00ff */
[----:B------:R-:W-:-:S05]  /*0050*/  LOP3.LUT R0, R0, 0x3e, RZ, 0xc0, !PT ;  /* 0x0000003e00007812 */ /* 0x000fca00078ec0ff */
[----:B---3--:R-:W-:-:S04]  /*0060*/  IMAD R5, R5, 0x40, R0 ;  /* 0x0000004005057824 */ /* 0x008fc800078e0200 */
[C---:B------:R-:W-:Y:S01]  /*0070*/  VIADD R0, R5.reuse, 0x1 ;  /* 0x0000000105007836 */ /* 0x040fe20000000000 */
[----:B------:R-:W-:Y:S01]  /*0080*/  I2FP.F32.S32 R4, R5 ;  /* 0x0000000500047245 */ /* 0x000fe20000201400 */
[C---:B--2---:R-:W-:Y:S01]  /*0090*/  IMAD.WIDE R2, R5.reuse, 0x8, R2 ;  /* 0x0000000805027825 */ /* 0x044fe200078e0202 */
[----:B------:R-:W-:Y:S02]  /*00a0*/  ISETP.GE.AND P0, PT, R5, 0x40, PT ;  /* 0x000000400500780c */ /* 0x000fe40003f06270 */
[----:B------:R-:W-:Y:S01]  /*00b0*/  I2FP.F32.S32 R0, R0 ;  /* 0x0000000000007245 */ /* 0x000fe20000201400 */
[----:B------:R-:W-:-:S04]  /*00c0*/  FMUL R4, R4, 0.5 ;  /* 0x3f00000004047820 */ /* 0x000fc80000400000 */
[----:B------:R-:W-:Y:S02]  /*00d0*/  FMUL R0, R0, 0.5 ;  /* 0x3f00000000007820 */ /* 0x000fe40000400000 */
[----:B------:R-:W1:Y:S08]  /*00e0*/  F2I.TRUNC.NTZ R4, R4 ;  /* 0x0000000400047305 */ /* 0x000e70000020f100 */
[----:B------:R-:W2:Y:S01]  /*00f0*/  F2I.TRUNC.NTZ R6, R0 ;  /* 0x0000000000067305 */ /* 0x000ea2000020f100 */
[----:B-1----:R-:W-:-:S02]  /*0100*/  SHF.R.S32.HI R5, RZ, 0x1f, R4 ;  /* 0x0000001fff057819 */ /* 0x002fc40000011404 */
[----:B--2---:R-:W-:Y:S01]  /*0110*/  SHF.R.S32.HI R7, RZ, 0x1f, R6 ;  /* 0x0000001fff077819 */ /* 0x004fe20000011406 */
[----:B------:R-:W-:Y:S06]  /*0120*/  @P0 EXIT ;  /* 0x000000000000094d */ /* 0x000fec0003800000 */
[----:B------:R-:W-:Y:S02]  /*0130*/  ULDC.64 UR4, c[0x0][0x208] ;  /* 0x0000820000047ab9 */ /* 0x000fe40000000a00 */
[----:B------:R-:W-:Y:S01]  /*0140*/  STG.E.128 desc[UR4][R2.64], R4 ;  /* 0x0000000402007986 */ /* 0x000fe2000c101d04 */
[----:B------:R-:W-:Y:S05]  /*0150*/  EXIT ;  /* 0x000000000000794d */ /* 0x000fea0003800000 */
.L_x_0:
[----:B------:R-:W-:-:S00]  /*0160*/  BRA `(.L_x_0) ;  /* 0xfffffffc00fc7947 */ /* 0x000fc0000383ffff */
[----:B------:R-:W-:-:S00]  /*0170*/  NOP ;  /* 0x0000000000007918 */ /* 0x000fc00000000000 */
        /* <DEDUP_REMOVED lines=8> */
.L_x_1:


//--------------------- .nv.constant0.triton_poi_fused__to_copy_add_arange_mul_37 --------------------------
	.section	.nv.constant0.triton_poi_fused__to_copy_add_arange_mul_37,"a",@progbits
	.sectionflags	@""
	.align	4
.nv.constant0.triton_poi_fused__to_copy_add_arange_mul_37:
	.zero		540
